//
// Generated by NVIDIA NVVM Compiler
//
// Compiler Build ID: CL-36424714
// Cuda compilation tools, release 13.0, V13.0.88
// Based on NVVM 20.0.0
//

.version 9.0
.target sm_100
.address_size 64

	// .globl	_Z31cuda_field_pulse_surface_kerneljdPKdS0_7double3Pd

.visible .entry _Z31cuda_field_pulse_surface_kerneljdPKdS0_7double3Pd(
	.param .u32 _Z31cuda_field_pulse_surface_kerneljdPKdS0_7double3Pd_param_0,
	.param .f64 _Z31cuda_field_pulse_surface_kerneljdPKdS0_7double3Pd_param_1,
	.param .u64 .ptr .align 1 _Z31cuda_field_pulse_surface_kerneljdPKdS0_7double3Pd_param_2,
	.param .u64 .ptr .align 1 _Z31cuda_field_pulse_surface_kerneljdPKdS0_7double3Pd_param_3,
	.param .align 8 .b8 _Z31cuda_field_pulse_surface_kerneljdPKdS0_7double3Pd_param_4[24],
	.param .u64 .ptr .align 1 _Z31cuda_field_pulse_surface_kerneljdPKdS0_7double3Pd_param_5
)
{
	.reg .pred 	%p<3>;
	.reg .b32 	%r<10>;
	.reg .b64 	%rd<24>;
	.reg .b64 	%fd<12>;

	ld.param.f64 	%fd1, [_Z31cuda_field_pulse_surface_kerneljdPKdS0_7double3Pd_param_4];
	ld.param.f64 	%fd2, [_Z31cuda_field_pulse_surface_kerneljdPKdS0_7double3Pd_param_4+8];
	ld.param.f64 	%fd3, [_Z31cuda_field_pulse_surface_kerneljdPKdS0_7double3Pd_param_4+16];
	ld.param.u32 	%r4, [_Z31cuda_field_pulse_surface_kerneljdPKdS0_7double3Pd_param_0];
	ld.param.f64 	%fd4, [_Z31cuda_field_pulse_surface_kerneljdPKdS0_7double3Pd_param_1];
	ld.param.u64 	%rd2, [_Z31cuda_field_pulse_surface_kerneljdPKdS0_7double3Pd_param_2];
	ld.param.u64 	%rd3, [_Z31cuda_field_pulse_surface_kerneljdPKdS0_7double3Pd_param_3];
	ld.param.u64 	%rd4, [_Z31cuda_field_pulse_surface_kerneljdPKdS0_7double3Pd_param_5];
	cvta.to.global.u64 	%rd1, %rd4;
	mov.u32 	%r5, %ctaid.x;
	mov.u32 	%r6, %ntid.x;
	mov.u32 	%r7, %tid.x;
	mad.lo.s32 	%r1, %r5, %r6, %r7;
	setp.ge.u32 	%p1, %r1, %r4;
	@%p1 bra 	$L__BB0_4;
	cvta.to.global.u64 	%rd5, %rd3;
	mul.lo.s32 	%r2, %r1, 3;
	add.s32 	%r3, %r2, 2;
	mul.wide.u32 	%rd6, %r3, 8;
	add.s64 	%rd7, %rd5, %rd6;
	ld.global.f64 	%fd5, [%rd7];
	setp.leu.f64 	%p2, %fd5, %fd4;
	@%p2 bra 	$L__BB0_3;
	cvta.to.global.u64 	%rd15, %rd2;
	mul.wide.u32 	%rd16, %r1, 8;
	add.s64 	%rd17, %rd15, %rd16;
	ld.global.f64 	%fd6, [%rd17];
	mul.f64 	%fd7, %fd1, %fd6;
	mul.wide.u32 	%rd18, %r2, 8;
	add.s64 	%rd19, %rd1, %rd18;
	st.global.f64 	[%rd19], %fd7;
	ld.global.f64 	%fd8, [%rd17];
	mul.f64 	%fd9, %fd2, %fd8;
	add.s32 	%r9, %r2, 1;
	mul.wide.u32 	%rd20, %r9, 8;
	add.s64 	%rd21, %rd1, %rd20;
	st.global.f64 	[%rd21], %fd9;
	ld.global.f64 	%fd10, [%rd17];
	mul.f64 	%fd11, %fd3, %fd10;
	add.s64 	%rd23, %rd1, %rd6;
	st.global.f64 	[%rd23], %fd11;
	bra.uni 	$L__BB0_4;
$L__BB0_3:
	mul.wide.u32 	%rd8, %r2, 8;
	add.s64 	%rd9, %rd1, %rd8;
	mov.b64 	%rd10, 0;
	st.global.u64 	[%rd9], %rd10;
	add.s32 	%r8, %r2, 1;
	mul.wide.u32 	%rd11, %r8, 8;
	add.s64 	%rd12, %rd1, %rd11;
	st.global.u64 	[%rd12], %rd10;
	add.s64 	%rd14, %rd1, %rd6;
	st.global.u64 	[%rd14], %rd10;
$L__BB0_4:
	ret;

}


// ===== COMPILED SASS (sm_100) =====

	.target	sm_100

	.elftype	@"ET_EXEC"


//--------------------- .note.nv.tkinfo           --------------------------
	.section	.note.nv.tkinfo,"",@"SHT_NOTE"
	.sectionflags	@"SHF_NOTE_NV_TKINFO"
	.tkinfo
        /*0018*/ 	.word	0x00000002
        /*0030*/ 	.string	""
        /*0030*/ 	.string	"ptxas"
        /*0030*/ 	.string	"Cuda compilation tools, release 13.0, V13.0.88"
        /*0030*/ 	.string	"Build cuda_13.0.r13.0/compiler.36424714_0"
        /*0030*/ 	.string	"-arch sm_100 -m 64 "



//--------------------- .note.nv.cuinfo           --------------------------
	.section	.note.nv.cuinfo,"",@"SHT_NOTE"
	.sectionflags	@"SHF_NOTE_NV_CUINFO"
        /*0018*/ 	.short	0x0002
        /*001a*/ 	.short	0x0064
        /*001c*/ 	.short	0x0082
	.zero		2


//--------------------- .nv.info                  --------------------------
	.section	.nv.info,"",@"SHT_CUDA_INFO"
	.align	4


	//----- nvinfo : EIATTR_REGCOUNT
	.align		4
        /*0000*/ 	.byte	0x04, 0x2f
        /*0002*/ 	.short	(.L_1 - .L_0)
	.align		4
.L_0:
        /*0004*/ 	.word	index@(_Z31cuda_field_pulse_surface_kerneljdPKdS0_7double3Pd)
        /*0008*/ 	.word	0x00000014


	//----- nvinfo : EIATTR_FRAME_SIZE
	.align		4
.L_1:
        /*000c*/ 	.byte	0x04, 0x11
        /*000e*/ 	.short	(.L_3 - .L_2)
	.align		4
.L_2:
        /*0010*/ 	.word	index@(_Z31cuda_field_pulse_surface_kerneljdPKdS0_7double3Pd)
        /*0014*/ 	.word	0x00000000


	//----- nvinfo : EIATTR_MIN_STACK_SIZE
	.align		4
.L_3:
        /*0018*/ 	.byte	0x04, 0x12
        /*001a*/ 	.short	(.L_5 - .L_4)
	.align		4
.L_4:
        /*001c*/ 	.word	index@(_Z31cuda_field_pulse_surface_kerneljdPKdS0_7double3Pd)
        /*0020*/ 	.word	0x00000000
.L_5:


//--------------------- .nv.compat                --------------------------
	.section	.nv.compat,"",@"SHT_CUDA_COMPAT_INFO"
	.align	4
        /*0000*/ 	.byte	0x02, 0x09, 0x00, 0x00, 0x02, 0x02, 0x01, 0x00, 0x02, 0x05, 0x05, 0x00, 0x03, 0x07, 0x01, 0x01
        /*0010*/ 	.byte	0x02, 0x03, 0x00, 0x00, 0x02, 0x06, 0x01, 0x00, 0x04, 0x0b, 0x08, 0x00, 0x01, 0x00, 0x00, 0x00
        /*0020*/ 	.byte	0x00, 0x00, 0x00, 0x00


//--------------------- .nv.info._Z31cuda_field_pulse_surface_kerneljdPKdS0_7double3Pd --------------------------
	.section	.nv.info._Z31cuda_field_pulse_surface_kerneljdPKdS0_7double3Pd,"",@"SHT_CUDA_INFO"
	.sectionflags	@""
	.align	4


	//----- nvinfo : EIATTR_CUDA_API_VERSION
	.align		4
        /*0000*/ 	.byte	0x04, 0x37
        /*0002*/ 	.short	(.L_7 - .L_6)
.L_6:
        /*0004*/ 	.word	0x00000082


	//----- nvinfo : EIATTR_KPARAM_INFO
	.align		4
.L_7:
        /*0008*/ 	.byte	0x04, 0x17
        /*000a*/ 	.short	(.L_9 - .L_8)
.L_8:
        /*000c*/ 	.word	0x00000000
        /*0010*/ 	.short	0x0005
        /*0012*/ 	.short	0x0038
        /*0014*/ 	.byte	0x00, 0xf5, 0x21, 0x00


	//----- nvinfo : EIATTR_KPARAM_INFO
	.align		4
.L_9:
        /*0018*/ 	.byte	0x04, 0x17
        /*001a*/ 	.short	(.L_11 - .L_10)
.L_10:
        /*001c*/ 	.word	0x00000000
        /*0020*/ 	.short	0x0004
        /*0022*/ 	.short	0x0020
        /*0024*/ 	.byte	0x00, 0xf0, 0x61, 0x00


	//----- nvinfo : EIATTR_KPARAM_INFO
	.align		4
.L_11:
        /*0028*/ 	.byte	0x04, 0x17
        /*002a*/ 	.short	(.L_13 - .L_12)
.L_12:
        /*002c*/ 	.word	0x00000000
        /*0030*/ 	.short	0x0003
        /*0032*/ 	.short	0x0018
        /*0034*/ 	.byte	0x00, 0xf5, 0x21, 0x00


	//----- nvinfo : EIATTR_KPARAM_INFO
	.align		4
.L_13:
        /*0038*/ 	.byte	0x04, 0x17
        /*003a*/ 	.short	(.L_15 - .L_14)
.L_14:
        /*003c*/ 	.word	0x00000000
        /*0040*/ 	.short	0x0002
        /*0042*/ 	.short	0x0010
        /*0044*/ 	.byte	0x00, 0xf5, 0x21, 0x00


	//----- nvinfo : EIATTR_KPARAM_INFO
	.align		4
.L_15:
        /*0048*/ 	.byte	0x04, 0x17
        /*004a*/ 	.short	(.L_17 - .L_16)
.L_16:
        /*004c*/ 	.word	0x00000000
        /*0050*/ 	.short	0x0001
        /*0052*/ 	.short	0x0008
        /*0054*/ 	.byte	0x00, 0xf0, 0x21, 0x00


	//----- nvinfo : EIATTR_KPARAM_INFO
	.align		4
.L_17:
        /*0058*/ 	.byte	0x04, 0x17
        /*005a*/ 	.short	(.L_19 - .L_18)
.L_18:
        /*005c*/ 	.word	0x00000000
        /*0060*/ 	.short	0x0000
        /*0062*/ 	.short	0x0000
        /*0064*/ 	.byte	0x00, 0xf0, 0x11, 0x00


	//----- nvinfo : EIATTR_SPARSE_MMA_MASK
	.align		4
.L_19:
        /*0068*/ 	.byte	0x03, 0x50
        /*006a*/ 	.short	0x0000


	//----- nvinfo : EIATTR_MAXREG_COUNT
	.align		4
        /*006c*/ 	.byte	0x03, 0x1b
        /*006e*/ 	.short	0x00ff


	//----- nvinfo : EIATTR_MERCURY_ISA_VERSION
	.align		4
        /*0070*/ 	.byte	0x03, 0x5f
        /*0072*/ 	.short	0x0101


	//----- nvinfo : EIATTR_VRC_CTA_INIT_COUNT
	.align		4
        /*0074*/ 	.byte	0x02, 0x4a
	.zero		1
	.zero		1


	//----- nvinfo : EIATTR_EXIT_INSTR_OFFSETS
	.align		4
        /*0078*/ 	.byte	0x04, 0x1c
        /*007a*/ 	.short	(.L_21 - .L_20)


	//   ....[0]....
.L_20:
        /*007c*/ 	.word	0x00000070


	//   ....[1]....
        /*0080*/ 	.word	0x00000230


	//   ....[2]....
        /*0084*/ 	.word	0x000002c0


	//----- nvinfo : EIATTR_CRS_STACK_SIZE
	.align		4
.L_21:
        /*0088*/ 	.byte	0x04, 0x1e
        /*008a*/ 	.short	(.L_23 - .L_22)
.L_22:
        /*008c*/ 	.word	0x00000000


	//----- nvinfo : EIATTR_CBANK_PARAM_SIZE
	.align		4
.L_23:
        /*0090*/ 	.byte	0x03, 0x19
        /*0092*/ 	.short	0x0040


	//----- nvinfo : EIATTR_PARAM_CBANK
	.align		4
        /*0094*/ 	.byte	0x04, 0x0a
        /*0096*/ 	.short	(.L_25 - .L_24)
	.align		4
.L_24:
        /*0098*/ 	.word	index@(.nv.constant0._Z31cuda_field_pulse_surface_kerneljdPKdS0_7double3Pd)
        /*009c*/ 	.short	0x0380
        /*009e*/ 	.short	0x0040


	//----- nvinfo : EIATTR_SW_WAR
	.align		4
.L_25:
        /*00a0*/ 	.byte	0x04, 0x36
        /*00a2*/ 	.short	(.L_27 - .L_26)
.L_26:
        /*00a4*/ 	.word	0x00000008
.L_27:


//--------------------- .nv.callgraph             --------------------------
	.section	.nv.callgraph,"",@"SHT_CUDA_CALLGRAPH"
	.align	4
	.sectionentsize	8
	.align		4
        /*0000*/ 	.word	0x00000000
	.align		4
        /*0004*/ 	.word	0xffffffff
	.align		4
        /*0008*/ 	.word	0x00000000
	.align		4
        /*000c*/ 	.word	0xfffffffe
	.align		4
        /*0010*/ 	.word	0x00000000
	.align		4
        /*0014*/ 	.word	0xfffffffd
	.align		4
        /*0018*/ 	.word	0x00000000
	.align		4
        /*001c*/ 	.word	0xfffffffc


//--------------------- .text._Z31cuda_field_pulse_surface_kerneljdPKdS0_7double3Pd --------------------------
	.section	.text._Z31cuda_field_pulse_surface_kerneljdPKdS0_7double3Pd,"ax",@progbits
	.align	128
        .global         _Z31cuda_field_pulse_surface_kerneljdPKdS0_7double3Pd
        .type           _Z31cuda_field_pulse_surface_kerneljdPKdS0_7double3Pd,@function
        .size           _Z31cuda_field_pulse_surface_kerneljdPKdS0_7double3Pd,(.L_x_2 - _Z31cuda_field_pulse_surface_kerneljdPKdS0_7double3Pd)
        .other          _Z31cuda_field_pulse_surface_kerneljdPKdS0_7double3Pd,@"STO_CUDA_ENTRY STV_DEFAULT"
_Z31cuda_field_pulse_surface_kerneljdPKdS0_7double3Pd:
.text._Z31cuda_field_pulse_surface_kerneljdPKdS0_7double3Pd:
[----:B------:R-:W-:Y:S01]  /*0000*/  LDC R1, c[0x0][0x37c] ;  /* 0x0000df00ff017b82 */ /* 0x000fe20000000800 */
[----:B------:R-:W0:Y:S07]  /*0010*/  S2R R0, SR_TID.X ;  /* 0x0000000000007919 */ /* 0x000e2e0000002100 */
[----:B------:R-:W0:Y:S01]  /*0020*/  S2UR UR4, SR_CTAID.X ;  /* 0x00000000000479c3 */ /* 0x000e220000002500 */
[----:B------:R-:W1:Y:S07]  /*0030*/  LDCU UR5, c[0x0][0x380] ;  /* 0x00007000ff0577ac */ /* 0x000e6e0008000800 */
[----:B------:R-:W0:Y:S02]  /*0040*/  LDC R5, c[0x0][0x360] ;  /* 0x0000d800ff057b82 */ /* 0x000e240000000800 */
[----:B0-----:R-:W-:-:S05]  /*0050*/  IMAD R5, R5, UR4, R0 ;  /* 0x0000000405057c24 */ /* 0x001fca000f8e0200 */
[----:B-1----:R-:W-:-:S13]  /*0060*/  ISETP.GE.U32.AND P0, PT, R5, UR5, PT ;  /* 0x0000000505007c0c */ /* 0x002fda000bf06070 */
[----:B------:R-:W-:Y:S05]  /*0070*/  @P0 EXIT ;  /* 0x000000000000094d */ /* 0x000fea0003800000 */
[----:B------:R-:W0:Y:S01]  /*0080*/  LDC.64 R2, c[0x0][0x398] ;  /* 0x0000e600ff027b82 */ /* 0x000e220000000a00 */
[----:B------:R-:W1:Y:S01]  /*0090*/  LDCU.64 UR4, c[0x0][0x358] ;  /* 0x00006b00ff0477ac */ /* 0x000e620008000a00 */
[----:B------:R-:W-:Y:S01]  /*00a0*/  LEA R11, R5, R5, 0x1 ;  /* 0x00000005050b7211 */ /* 0x000fe200078e08ff */
[----:B------:R-:W2:Y:S03]  /*00b0*/  LDCU.64 UR6, c[0x0][0x388] ;  /* 0x00007100ff0677ac */ /* 0x000ea60008000a00 */
[----:B------:R-:W-:-:S05]  /*00c0*/  IADD3 R0, PT, PT, R11, 0x2, RZ ;  /* 0x000000020b007810 */ /* 0x000fca0007ffe0ff */
[----:B0-----:R-:W-:-:S06]  /*00d0*/  IMAD.WIDE.U32 R2, R0, 0x8, R2 ;  /* 0x0000000800027825 */ /* 0x001fcc00078e0002 */
[----:B-1----:R-:W2:Y:S02]  /*00e0*/  LDG.E.64 R2, desc[UR4][R2.64] ;  /* 0x0000000402027981 */ /* 0x002ea4000c1e1b00 */
[----:B--2---:R-:W-:-:S14]  /*00f0*/  DSETP.GT.AND P0, PT, R2, UR6, PT ;  /* 0x0000000602007e2a */ /* 0x004fdc000bf04000 */
[----:B------:R-:W-:Y:S05]  /*0100*/  @!P0 BRA `(.L_x_0) ;  /* 0x00000000004c8947 */ /* 0x000fea0003800000 */
[----:B------:R-:W0:Y:S01]  /*0110*/  LDC.64 R2, c[0x0][0x390] ;  /* 0x0000e400ff027b82 */ /* 0x000e220000000a00 */
[----:B------:R-:W1:Y:S07]  /*0120*/  LDCU.128 UR8, c[0x0][0x3a0] ;  /* 0x00007400ff0877ac */ /* 0x000e6e0008000c00 */
[----:B------:R-:W2:Y:S08]  /*0130*/  LDC.64 R14, c[0x0][0x3b8] ;  /* 0x0000ee00ff0e7b82 */ /* 0x000eb00000000a00 */
[----:B------:R-:W3:Y:S01]  /*0140*/  LDC.64 R16, c[0x0][0x3b0] ;  /* 0x0000ec00ff107b82 */ /* 0x000ee20000000a00 */
[----:B0-----:R-:W-:-:S05]  /*0150*/  IMAD.WIDE.U32 R2, R5, 0x8, R2 ;  /* 0x0000000805027825 */ /* 0x001fca00078e0002 */
[----:B------:R-:W1:Y:S01]  /*0160*/  LDG.E.64 R4, desc[UR4][R2.64] ;  /* 0x0000000402047981 */ /* 0x000e62000c1e1b00 */
[----:B--2---:R-:W-:Y:S01]  /*0170*/  IMAD.WIDE.U32 R6, R11, 0x8, R14 ;  /* 0x000000080b067825 */ /* 0x004fe200078e000e */
[----:B-1----:R-:W-:-:S07]  /*0180*/  DMUL R4, R4, UR8 ;  /* 0x0000000804047c28 */ /* 0x002fce0008000000 */
[----:B------:R-:W-:Y:S04]  /*0190*/  STG.E.64 desc[UR4][R6.64], R4 ;  /* 0x0000000406007986 */ /* 0x000fe8000c101b04 */
[----:B------:R-:W2:Y:S01]  /*01a0*/  LDG.E.64 R8, desc[UR4][R2.64] ;  /* 0x0000000402087981 */ /* 0x000ea2000c1e1b00 */
[----:B------:R-:W-:-:S05]  /*01b0*/  IADD3 R11, PT, PT, R11, 0x1, RZ ;  /* 0x000000010b0b7810 */ /* 0x000fca0007ffe0ff */
[----:B------:R-:W-:Y:S01]  /*01c0*/  IMAD.WIDE.U32 R10, R11, 0x8, R14 ;  /* 0x000000080b0a7825 */ /* 0x000fe200078e000e */
[----:B--2---:R-:W-:-:S07]  /*01d0*/  DMUL R8, R8, UR10 ;  /* 0x0000000a08087c28 */ /* 0x004fce0008000000 */
[----:B------:R-:W-:Y:S04]  /*01e0*/  STG.E.64 desc[UR4][R10.64], R8 ;  /* 0x000000080a007986 */ /* 0x000fe8000c101b04 */
[----:B------:R-:W3:Y:S01]  /*01f0*/  LDG.E.64 R12, desc[UR4][R2.64] ;  /* 0x00000004020c7981 */ /* 0x000ee2000c1e1b00 */
[----:B------:R-:W-:Y:S01]  /*0200*/  IMAD.WIDE.U32 R14, R0, 0x8, R14 ;  /* 0x00000008000e7825 */ /* 0x000fe200078e000e */
[----:B---3--:R-:W-:-:S07]  /*0210*/  DMUL R12, R12, R16 ;  /* 0x000000100c0c7228 */ /* 0x008fce0000000000 */
[----:B------:R-:W-:Y:S01]  /*0220*/  STG.E.64 desc[UR4][R14.64], R12 ;  /* 0x0000000c0e007986 */ /* 0x000fe2000c101b04 */
[----:B------:R-:W-:Y:S05]  /*0230*/  EXIT ;  /* 0x000000000000794d */ /* 0x000fea0003800000 */
.L_x_0:
[----:B------:R-:W0:Y:S01]  /*0240*/  LDC.64 R2, c[0x0][0x3b8] ;  /* 0x0000ee00ff027b82 */ /* 0x000e220000000a00 */
[C---:B------:R-:W-:Y:S01]  /*0250*/  IADD3 R7, PT, PT, R11.reuse, 0x1, RZ ;  /* 0x000000010b077810 */ /* 0x040fe20007ffe0ff */
[----:B0-----:R-:W-:-:S04]  /*0260*/  IMAD.WIDE.U32 R4, R11, 0x8, R2 ;  /* 0x000000080b047825 */ /* 0x001fc800078e0002 */
[--C-:B------:R-:W-:Y:S01]  /*0270*/  IMAD.WIDE.U32 R6, R7, 0x8, R2.reuse ;  /* 0x0000000807067825 */ /* 0x100fe200078e0002 */
[----:B------:R-:W-:Y:S03]  /*0280*/  STG.E.64 desc[UR4][R4.64], RZ ;  /* 0x000000ff04007986 */ /* 0x000fe6000c101b04 */
[----:B------:R-:W-:Y:S01]  /*0290*/  IMAD.WIDE.U32 R2, R0, 0x8, R2 ;  /* 0x0000000800027825 */ /* 0x000fe200078e0002 */
[----:B------:R-:W-:Y:S04]  /*02a0*/  STG.E.64 desc[UR4][R6.64], RZ ;  /* 0x000000ff06007986 */ /* 0x000fe8000c101b04 */
[----:B------:R-:W-:Y:S01]  /*02b0*/  STG.E.64 desc[UR4][R2.64], RZ ;  /* 0x000000ff02007986 */ /* 0x000fe2000c101b04 */
[----:B------:R-:W-:Y:S05]  /*02c0*/  EXIT ;  /* 0x000000000000794d */ /* 0x000fea0003800000 */
.L_x_1:
[----:B------:R-:W-:-:S00]  /*02d0*/  BRA `(.L_x_1) ;  /* 0xfffffffc00fc7947 */ /* 0x000fc0000383ffff */
[----:B------:R-:W-:-:S00]  /*02e0*/  NOP ;  /* 0x0000000000007918 */ /* 0x000fc00000000000 */
        /* <DEDUP_REMOVED lines=9> */
.L_x_2:


//--------------------- .nv.shared.reserved.0     --------------------------
	.section	.nv.shared.reserved.0,"aw",@nobits
	.weak		__nv_reservedSMEM_offset_0_alias
	.size		__nv_reservedSMEM_offset_0_alias, 0, 64
	.other		__nv_reservedSMEM_offset_0_alias,@"STO_CUDA_RESERVED_SHARED STV_DEFAULT"
__nv_reservedSMEM_offset_0_alias:
	.zero		0
	.zero		64


//--------------------- .nv.constant0._Z31cuda_field_pulse_surface_kerneljdPKdS0_7double3Pd --------------------------
	.section	.nv.constant0._Z31cuda_field_pulse_surface_kerneljdPKdS0_7double3Pd,"a",@progbits
	.sectionflags	@""
	.align	4
.nv.constant0._Z31cuda_field_pulse_surface_kerneljdPKdS0_7double3Pd:
	.zero		960


//--------------------- SYMBOLS --------------------------

	.type		.nv.reservedSmem.offset0,@object
	.size		.nv.reservedSmem.offset0,0x4
